//
// Generated by NVIDIA NVVM Compiler
//
// Compiler Build ID: CL-36424714
// Cuda compilation tools, release 13.0, V13.0.88
// Based on NVVM 20.0.0
//

.version 9.0
.target sm_100
.address_size 64

	// .globl	intersect_kernel

.visible .entry intersect_kernel(
	.param .u64 .ptr .align 1 intersect_kernel_param_0,
	.param .u64 .ptr .align 1 intersect_kernel_param_1,
	.param .u32 intersect_kernel_param_2,
	.param .u32 intersect_kernel_param_3,
	.param .u32 intersect_kernel_param_4,
	.param .u32 intersect_kernel_param_5
)
{
	.reg .pred 	%p<7>;
	.reg .b32 	%r<82>;
	.reg .b64 	%rd<50>;

	ld.param.u64 	%rd3, [intersect_kernel_param_0];
	ld.param.u64 	%rd4, [intersect_kernel_param_1];
	ld.param.u32 	%r32, [intersect_kernel_param_2];
	ld.param.u32 	%r33, [intersect_kernel_param_3];
	ld.param.u32 	%r34, [intersect_kernel_param_4];
	ld.param.u32 	%r35, [intersect_kernel_param_5];
	cvta.to.global.u64 	%rd1, %rd3;
	cvta.to.global.u64 	%rd2, %rd4;
	mov.u32 	%r36, %ctaid.x;
	mov.u32 	%r37, %ntid.x;
	mul.lo.s32 	%r1, %r36, %r37;
	mov.u32 	%r2, %tid.x;
	add.s32 	%r3, %r1, %r2;
	add.s32 	%r4, %r34, %r3;
	setp.ge.u32 	%p1, %r4, %r35;
	@%p1 bra 	$L__BB0_8;
	mul.lo.s32 	%r38, %r33, %r3;
	add.s32 	%r39, %r4, -1;
	mul.lo.s32 	%r40, %r39, %r4;
	add.s32 	%r41, %r34, -1;
	mul.lo.s32 	%r42, %r41, %r34;
	sub.s32 	%r43, %r40, %r42;
	shr.u32 	%r44, %r43, 1;
	sub.s32 	%r45, %r38, %r44;
	mul.lo.s32 	%r5, %r45, %r32;
	mul.lo.s32 	%r6, %r4, %r32;
	sub.s32 	%r46, %r33, %r4;
	mul.lo.s32 	%r7, %r46, %r32;
	setp.eq.s32 	%p2, %r7, 0;
	@%p2 bra 	$L__BB0_8;
	and.b32  	%r8, %r7, 3;
	setp.lt.u32 	%p3, %r7, 4;
	mov.b32 	%r81, 0;
	@%p3 bra 	$L__BB0_5;
	and.b32  	%r81, %r7, -4;
	neg.s32 	%r76, %r81;
	add.s32 	%r49, %r2, %r34;
	add.s32 	%r50, %r49, %r1;
	mad.lo.s32 	%r73, %r32, %r50, %r32;
	mov.b32 	%r75, 1;
	mov.u32 	%r74, %r5;
$L__BB0_4:
	add.s32 	%r51, %r75, -1;
	rem.u32 	%r52, %r51, %r32;
	add.s32 	%r53, %r52, %r6;
	mul.wide.u32 	%rd5, %r53, 8;
	add.s64 	%rd6, %rd2, %rd5;
	ld.global.u64 	%rd7, [%rd6];
	mul.wide.u32 	%rd8, %r73, 8;
	add.s64 	%rd9, %rd2, %rd8;
	ld.global.u64 	%rd10, [%rd9];
	and.b64  	%rd11, %rd10, %rd7;
	mul.wide.u32 	%rd12, %r74, 8;
	add.s64 	%rd13, %rd1, %rd12;
	st.global.u64 	[%rd13], %rd11;
	add.s32 	%r54, %r75, 2;
	rem.u32 	%r55, %r75, %r32;
	add.s32 	%r56, %r55, %r6;
	mul.wide.u32 	%rd14, %r56, 8;
	add.s64 	%rd15, %rd2, %rd14;
	ld.global.u64 	%rd16, [%rd15];
	add.s32 	%r57, %r73, 1;
	mul.wide.u32 	%rd17, %r57, 8;
	add.s64 	%rd18, %rd2, %rd17;
	ld.global.u64 	%rd19, [%rd18];
	and.b64  	%rd20, %rd19, %rd16;
	add.s32 	%r58, %r74, 1;
	mul.wide.u32 	%rd21, %r58, 8;
	add.s64 	%rd22, %rd1, %rd21;
	st.global.u64 	[%rd22], %rd20;
	add.s32 	%r59, %r75, 1;
	rem.u32 	%r60, %r59, %r32;
	add.s32 	%r61, %r60, %r6;
	mul.wide.u32 	%rd23, %r61, 8;
	add.s64 	%rd24, %rd2, %rd23;
	ld.global.u64 	%rd25, [%rd24];
	add.s32 	%r62, %r73, 2;
	mul.wide.u32 	%rd26, %r62, 8;
	add.s64 	%rd27, %rd2, %rd26;
	ld.global.u64 	%rd28, [%rd27];
	and.b64  	%rd29, %rd28, %rd25;
	add.s32 	%r63, %r74, 2;
	mul.wide.u32 	%rd30, %r63, 8;
	add.s64 	%rd31, %rd1, %rd30;
	st.global.u64 	[%rd31], %rd29;
	rem.u32 	%r64, %r54, %r32;
	add.s32 	%r65, %r64, %r6;
	mul.wide.u32 	%rd32, %r65, 8;
	add.s64 	%rd33, %rd2, %rd32;
	ld.global.u64 	%rd34, [%rd33];
	add.s32 	%r66, %r73, 3;
	mul.wide.u32 	%rd35, %r66, 8;
	add.s64 	%rd36, %rd2, %rd35;
	ld.global.u64 	%rd37, [%rd36];
	and.b64  	%rd38, %rd37, %rd34;
	add.s32 	%r67, %r74, 3;
	mul.wide.u32 	%rd39, %r67, 8;
	add.s64 	%rd40, %rd1, %rd39;
	st.global.u64 	[%rd40], %rd38;
	add.s32 	%r76, %r76, 4;
	add.s32 	%r75, %r75, 4;
	add.s32 	%r74, %r74, 4;
	add.s32 	%r73, %r73, 4;
	setp.ne.s32 	%p4, %r76, 0;
	@%p4 bra 	$L__BB0_4;
$L__BB0_5:
	setp.eq.s32 	%p5, %r8, 0;
	@%p5 bra 	$L__BB0_8;
	add.s32 	%r80, %r81, %r5;
	add.s32 	%r68, %r2, %r34;
	add.s32 	%r69, %r68, %r1;
	mad.lo.s32 	%r70, %r32, %r69, %r32;
	add.s32 	%r79, %r81, %r70;
	neg.s32 	%r78, %r8;
$L__BB0_7:
	.pragma "nounroll";
	rem.u32 	%r71, %r81, %r32;
	add.s32 	%r72, %r71, %r6;
	mul.wide.u32 	%rd41, %r72, 8;
	add.s64 	%rd42, %rd2, %rd41;
	ld.global.u64 	%rd43, [%rd42];
	mul.wide.u32 	%rd44, %r79, 8;
	add.s64 	%rd45, %rd2, %rd44;
	ld.global.u64 	%rd46, [%rd45];
	and.b64  	%rd47, %rd46, %rd43;
	mul.wide.u32 	%rd48, %r80, 8;
	add.s64 	%rd49, %rd1, %rd48;
	st.global.u64 	[%rd49], %rd47;
	add.s32 	%r81, %r81, 1;
	add.s32 	%r80, %r80, 1;
	add.s32 	%r79, %r79, 1;
	add.s32 	%r78, %r78, 1;
	setp.ne.s32 	%p6, %r78, 0;
	@%p6 bra 	$L__BB0_7;
$L__BB0_8:
	ret;

}


// ===== COMPILED SASS (sm_100) =====

	.target	sm_100

	.elftype	@"ET_EXEC"


//--------------------- .note.nv.tkinfo           --------------------------
	.section	.note.nv.tkinfo,"",@"SHT_NOTE"
	.sectionflags	@"SHF_NOTE_NV_TKINFO"
	.tkinfo
        /*0018*/ 	.word	0x00000002
        /*0030*/ 	.string	""
        /*0030*/ 	.string	"ptxas"
        /*0030*/ 	.string	"Cuda compilation tools, release 13.0, V13.0.88"
        /*0030*/ 	.string	"Build cuda_13.0.r13.0/compiler.36424714_0"
        /*0030*/ 	.string	"-arch sm_100 -m 64 "



//--------------------- .note.nv.cuinfo           --------------------------
	.section	.note.nv.cuinfo,"",@"SHT_NOTE"
	.sectionflags	@"SHF_NOTE_NV_CUINFO"
        /*0018*/ 	.short	0x0002
        /*001a*/ 	.short	0x0064
        /*001c*/ 	.short	0x0082
	.zero		2


//--------------------- .nv.info                  --------------------------
	.section	.nv.info,"",@"SHT_CUDA_INFO"
	.align	4


	//----- nvinfo : EIATTR_REGCOUNT
	.align		4
        /*0000*/ 	.byte	0x04, 0x2f
        /*0002*/ 	.short	(.L_1 - .L_0)
	.align		4
.L_0:
        /*0004*/ 	.word	index@(intersect_kernel)
        /*0008*/ 	.word	0x00000020


	//----- nvinfo : EIATTR_FRAME_SIZE
	.align		4
.L_1:
        /*000c*/ 	.byte	0x04, 0x11
        /*000e*/ 	.short	(.L_3 - .L_2)
	.align		4
.L_2:
        /*0010*/ 	.word	index@(intersect_kernel)
        /*0014*/ 	.word	0x00000000


	//----- nvinfo : EIATTR_MIN_STACK_SIZE
	.align		4
.L_3:
        /*0018*/ 	.byte	0x04, 0x12
        /*001a*/ 	.short	(.L_5 - .L_4)
	.align		4
.L_4:
        /*001c*/ 	.word	index@(intersect_kernel)
        /*0020*/ 	.word	0x00000000
.L_5:


//--------------------- .nv.compat                --------------------------
	.section	.nv.compat,"",@"SHT_CUDA_COMPAT_INFO"
	.align	4
        /*0000*/ 	.byte	0x02, 0x09, 0x00, 0x00, 0x02, 0x02, 0x01, 0x00, 0x02, 0x05, 0x05, 0x00, 0x03, 0x07, 0x01, 0x01
        /*0010*/ 	.byte	0x02, 0x03, 0x00, 0x00, 0x02, 0x06, 0x01, 0x00, 0x04, 0x0b, 0x08, 0x00, 0x09, 0x00, 0x00, 0x00
        /*0020*/ 	.byte	0x00, 0x00, 0x00, 0x00


//--------------------- .nv.info.intersect_kernel --------------------------
	.section	.nv.info.intersect_kernel,"",@"SHT_CUDA_INFO"
	.sectionflags	@""
	.align	4


	//----- nvinfo : EIATTR_CUDA_API_VERSION
	.align		4
        /*0000*/ 	.byte	0x04, 0x37
        /*0002*/ 	.short	(.L_7 - .L_6)
.L_6:
        /*0004*/ 	.word	0x00000082


	//----- nvinfo : EIATTR_KPARAM_INFO
	.align		4
.L_7:
        /*0008*/ 	.byte	0x04, 0x17
        /*000a*/ 	.short	(.L_9 - .L_8)
.L_8:
        /*000c*/ 	.word	0x00000000
        /*0010*/ 	.short	0x0005
        /*0012*/ 	.short	0x001c
        /*0014*/ 	.byte	0x00, 0xf0, 0x11, 0x00


	//----- nvinfo : EIATTR_KPARAM_INFO
	.align		4
.L_9:
        /*0018*/ 	.byte	0x04, 0x17
        /*001a*/ 	.short	(.L_11 - .L_10)
.L_10:
        /*001c*/ 	.word	0x00000000
        /*0020*/ 	.short	0x0004
        /*0022*/ 	.short	0x0018
        /*0024*/ 	.byte	0x00, 0xf0, 0x11, 0x00


	//----- nvinfo : EIATTR_KPARAM_INFO
	.align		4
.L_11:
        /*0028*/ 	.byte	0x04, 0x17
        /*002a*/ 	.short	(.L_13 - .L_12)
.L_12:
        /*002c*/ 	.word	0x00000000
        /*0030*/ 	.short	0x0003
        /*0032*/ 	.short	0x0014
        /*0034*/ 	.byte	0x00, 0xf0, 0x11, 0x00


	//----- nvinfo : EIATTR_KPARAM_INFO
	.align		4
.L_13:
        /*0038*/ 	.byte	0x04, 0x17
        /*003a*/ 	.short	(.L_15 - .L_14)
.L_14:
        /*003c*/ 	.word	0x00000000
        /*0040*/ 	.short	0x0002
        /*0042*/ 	.short	0x0010
        /*0044*/ 	.byte	0x00, 0xf0, 0x11, 0x00


	//----- nvinfo : EIATTR_KPARAM_INFO
	.align		4
.L_15:
        /*0048*/ 	.byte	0x04, 0x17
        /*004a*/ 	.short	(.L_17 - .L_16)
.L_16:
        /*004c*/ 	.word	0x00000000
        /*0050*/ 	.short	0x0001
        /*0052*/ 	.short	0x0008
        /*0054*/ 	.byte	0x00, 0xf5, 0x21, 0x00


	//----- nvinfo : EIATTR_KPARAM_INFO
	.align		4
.L_17:
        /*0058*/ 	.byte	0x04, 0x17
        /*005a*/ 	.short	(.L_19 - .L_18)
.L_18:
        /*005c*/ 	.word	0x00000000
        /*0060*/ 	.short	0x0000
        /*0062*/ 	.short	0x0000
        /*0064*/ 	.byte	0x00, 0xf5, 0x21, 0x00


	//----- nvinfo : EIATTR_SPARSE_MMA_MASK
	.align		4
.L_19:
        /*0068*/ 	.byte	0x03, 0x50
        /*006a*/ 	.short	0x0000


	//----- nvinfo : EIATTR_MAXREG_COUNT
	.align		4
        /*006c*/ 	.byte	0x03, 0x1b
        /*006e*/ 	.short	0x00ff


	//----- nvinfo : EIATTR_MERCURY_ISA_VERSION
	.align		4
        /*0070*/ 	.byte	0x03, 0x5f
        /*0072*/ 	.short	0x0101


	//----- nvinfo : EIATTR_VRC_CTA_INIT_COUNT
	.align		4
        /*0074*/ 	.byte	0x02, 0x4a
	.zero		1
	.zero		1


	//----- nvinfo : EIATTR_EXIT_INSTR_OFFSETS
	.align		4
        /*0078*/ 	.byte	0x04, 0x1c
        /*007a*/ 	.short	(.L_21 - .L_20)


	//   ....[0]....
.L_20:
        /*007c*/ 	.word	0x00000090


	//   ....[1]....
        /*0080*/ 	.word	0x00000130


	//   ....[2]....
        /*0084*/ 	.word	0x00000830


	//   ....[3]....
        /*0088*/ 	.word	0x00000ac0


	//----- nvinfo : EIATTR_CRS_STACK_SIZE
	.align		4
.L_21:
        /*008c*/ 	.byte	0x04, 0x1e
        /*008e*/ 	.short	(.L_23 - .L_22)
.L_22:
        /*0090*/ 	.word	0x00000000


	//----- nvinfo : EIATTR_CBANK_PARAM_SIZE
	.align		4
.L_23:
        /*0094*/ 	.byte	0x03, 0x19
        /*0096*/ 	.short	0x0020


	//----- nvinfo : EIATTR_PARAM_CBANK
	.align		4
        /*0098*/ 	.byte	0x04, 0x0a
        /*009a*/ 	.short	(.L_25 - .L_24)
	.align		4
.L_24:
        /*009c*/ 	.word	index@(.nv.constant0.intersect_kernel)
        /*00a0*/ 	.short	0x0380
        /*00a2*/ 	.short	0x0020


	//----- nvinfo : EIATTR_SW_WAR
	.align		4
.L_25:
        /*00a4*/ 	.byte	0x04, 0x36
        /*00a6*/ 	.short	(.L_27 - .L_26)
.L_26:
        /*00a8*/ 	.word	0x00000008
.L_27:


//--------------------- .nv.callgraph             --------------------------
	.section	.nv.callgraph,"",@"SHT_CUDA_CALLGRAPH"
	.align	4
	.sectionentsize	8
	.align		4
        /*0000*/ 	.word	0x00000000
	.align		4
        /*0004*/ 	.word	0xffffffff
	.align		4
        /*0008*/ 	.word	0x00000000
	.align		4
        /*000c*/ 	.word	0xfffffffe
	.align		4
        /*0010*/ 	.word	0x00000000
	.align		4
        /*0014*/ 	.word	0xfffffffd
	.align		4
        /*0018*/ 	.word	0x00000000
	.align		4
        /*001c*/ 	.word	0xfffffffc


//--------------------- .text.intersect_kernel    --------------------------
	.section	.text.intersect_kernel,"ax",@progbits
	.align	128
        .global         intersect_kernel
        .type           intersect_kernel,@function
        .size           intersect_kernel,(.L_x_5 - intersect_kernel)
        .other          intersect_kernel,@"STO_CUDA_ENTRY STV_DEFAULT"
intersect_kernel:
.text.intersect_kernel:
[----:B------:R-:W-:Y:S01]  /*0000*/  LDC R1, c[0x0][0x37c] ;  /* 0x0000df00ff017b82 */ /* 0x000fe20000000800 */
[----:B------:R-:W0:Y:S07]  /*0010*/  S2R R5, SR_TID.X ;  /* 0x0000000000057919 */ /* 0x000e2e0000002100 */
[----:B------:R-:W1:Y:S01]  /*0020*/  S2UR UR4, SR_CTAID.X ;  /* 0x00000000000479c3 */ /* 0x000e620000002500 */
[----:B------:R-:W1:Y:S07]  /*0030*/  LDCU UR5, c[0x0][0x360] ;  /* 0x00006c00ff0577ac */ /* 0x000e6e0008000800 */
[----:B------:R-:W2:Y:S01]  /*0040*/  LDC.64 R12, c[0x0][0x398] ;  /* 0x0000e600ff0c7b82 */ /* 0x000ea20000000a00 */
[----:B-1----:R-:W-:-:S06]  /*0050*/  UIMAD UR4, UR4, UR5, URZ ;  /* 0x00000005040472a4 */ /* 0x002fcc000f8e02ff */
[----:B0-----:R-:W-:-:S05]  /*0060*/  IADD3 R2, PT, PT, R5, UR4, RZ ;  /* 0x0000000405027c10 */ /* 0x001fca000fffe0ff */
[----:B--2---:R-:W-:-:S05]  /*0070*/  IMAD.IADD R3, R2, 0x1, R12 ;  /* 0x0000000102037824 */ /* 0x004fca00078e020c */
[----:B------:R-:W-:-:S13]  /*0080*/  ISETP.GE.U32.AND P0, PT, R3, R13, PT ;  /* 0x0000000d0300720c */ /* 0x000fda0003f06070 */
[----:B------:R-:W-:Y:S05]  /*0090*/  @P0 EXIT ;  /* 0x000000000000094d */ /* 0x000fea0003800000 */
[----:B------:R-:W0:Y:S01]  /*00a0*/  LDC.64 R6, c[0x0][0x390] ;  /* 0x0000e400ff067b82 */ /* 0x000e220000000a00 */
[----:B------:R-:W-:Y:S01]  /*00b0*/  VIADD R9, R12, 0xffffffff ;  /* 0xffffffff0c097836 */ /* 0x000fe20000000000 */
[----:B------:R-:W-:-:S03]  /*00c0*/  IADD3 R0, PT, PT, R3, -0x1, RZ ;  /* 0xffffffff03007810 */ /* 0x000fc60007ffe0ff */
[----:B------:R-:W-:-:S04]  /*00d0*/  IMAD R9, R9, R12, RZ ;  /* 0x0000000c09097224 */ /* 0x000fc800078e02ff */
[----:B------:R-:W-:-:S05]  /*00e0*/  IMAD R0, R3, R0, -R9 ;  /* 0x0000000003007224 */ /* 0x000fca00078e0a09 */
[----:B------:R-:W-:Y:S02]  /*00f0*/  SHF.R.U32.HI R4, RZ, 0x1, R0 ;  /* 0x00000001ff047819 */ /* 0x000fe40000011600 */
[----:B0-----:R-:W-:-:S05]  /*0100*/  IADD3 R13, PT, PT, -R3, R7, RZ ;  /* 0x00000007030d7210 */ /* 0x001fca0007ffe1ff */
[----:B------:R-:W-:-:S05]  /*0110*/  IMAD R13, R13, R6, RZ ;  /* 0x000000060d0d7224 */ /* 0x000fca00078e02ff */
[----:B------:R-:W-:-:S13]  /*0120*/  ISETP.NE.AND P0, PT, R13, RZ, PT ;  /* 0x000000ff0d00720c */ /* 0x000fda0003f05270 */
[----:B------:R-:W-:Y:S05]  /*0130*/  @!P0 EXIT ;  /* 0x000000000000894d */ /* 0x000fea0003800000 */
[C---:B------:R-:W-:Y:S01]  /*0140*/  ISETP.GE.U32.AND P1, PT, R13.reuse, 0x4, PT ;  /* 0x000000040d00780c */ /* 0x040fe20003f26070 */
[----:B------:R-:W-:Y:S01]  /*0150*/  IMAD R7, R2, R7, -R4 ;  /* 0x0000000702077224 */ /* 0x000fe200078e0a04 */
[----:B------:R-:W-:Y:S01]  /*0160*/  LOP3.LUT R0, R13, 0x3, RZ, 0xc0, !PT ;  /* 0x000000030d007812 */ /* 0x000fe200078ec0ff */
[----:B------:R-:W0:Y:S01]  /*0170*/  LDCU.64 UR6, c[0x0][0x358] ;  /* 0x00006b00ff0677ac */ /* 0x000e220008000a00 */
[----:B------:R-:W-:Y:S01]  /*0180*/  BSSY.RECONVERGENT B0, `(.L_x_0) ;  /* 0x000006a000007945 */ /* 0x000fe20003800200 */
[----:B------:R-:W-:Y:S01]  /*0190*/  IMAD R2, R7, R6, RZ ;  /* 0x0000000607027224 */ /* 0x000fe200078e02ff */
[----:B------:R-:W-:Y:S01]  /*01a0*/  ISETP.NE.AND P0, PT, R0, RZ, PT ;  /* 0x000000ff0000720c */ /* 0x000fe20003f05270 */
[----:B------:R-:W-:-:S06]  /*01b0*/  IMAD.MOV.U32 R7, RZ, RZ, RZ ;  /* 0x000000ffff077224 */ /* 0x000fcc00078e00ff */
[----:B------:R-:W-:Y:S06]  /*01c0*/  @!P1 BRA `(.L_x_1) ;  /* 0x0000000400949947 */ /* 0x000fec0003800000 */
[----:B------:R-:W1:Y:S01]  /*01d0*/  I2F.U32.RP R7, R6 ;  /* 0x0000000600077306 */ /* 0x000e620000209000 */
[----:B------:R-:W2:Y:S01]  /*01e0*/  LDC.64 R10, c[0x0][0x380] ;  /* 0x0000e000ff0a7b82 */ /* 0x000ea20000000a00 */
[----:B------:R-:W-:Y:S01]  /*01f0*/  IADD3 R23, PT, PT, R12, UR4, R5 ;  /* 0x000000040c177c10 */ /* 0x000fe2000fffe005 */
[----:B------:R-:W-:Y:S01]  /*0200*/  IMAD.MOV.U32 R25, RZ, RZ, 0x1 ;  /* 0x00000001ff197424 */ /* 0x000fe200078e00ff */
[----:B------:R-:W-:Y:S02]  /*0210*/  ISETP.NE.U32.AND P1, PT, R6, RZ, PT ;  /* 0x000000ff0600720c */ /* 0x000fe40003f25070 */
[-C--:B------:R-:W-:Y:S01]  /*0220*/  LOP3.LUT R22, RZ, R6.reuse, RZ, 0x33, !PT ;  /* 0x00000006ff167212 */ /* 0x080fe200078e33ff */
[----:B------:R-:W-:Y:S02]  /*0230*/  IMAD R23, R23, R6, R6 ;  /* 0x0000000617177224 */ /* 0x000fe400078e0206 */
[----:B------:R-:W3:Y:S01]  /*0240*/  LDC.64 R8, c[0x0][0x388] ;  /* 0x0000e200ff087b82 */ /* 0x000ee20000000a00 */
[----:B-1----:R-:W1:Y:S02]  /*0250*/  MUFU.RCP R7, R7 ;  /* 0x0000000700077308 */ /* 0x002e640000001000 */
[----:B-1----:R-:W-:-:S02]  /*0260*/  IADD3 R14, PT, PT, R7, 0xffffffe, RZ ;  /* 0x0ffffffe070e7810 */ /* 0x002fc40007ffe0ff */
[----:B------:R-:W-:-:S04]  /*0270*/  LOP3.LUT R7, R13, 0xfffffffc, RZ, 0xc0, !PT ;  /* 0xfffffffc0d077812 */ /* 0x000fc800078ec0ff */
[----:B------:R1:W4:Y:S01]  /*0280*/  F2I.FTZ.U32.TRUNC.NTZ R15, R14 ;  /* 0x0000000e000f7305 */ /* 0x000322000021f000 */
[----:B------:R-:W-:Y:S01]  /*0290*/  MOV R13, R2 ;  /* 0x00000002000d7202 */ /* 0x000fe20000000f00 */
[----:B------:R-:W-:Y:S02]  /*02a0*/  IMAD.MOV R24, RZ, RZ, -R7 ;  /* 0x000000ffff187224 */ /* 0x000fe400078e0a07 */
[----:B-1----:R-:W-:Y:S02]  /*02b0*/  HFMA2 R14, -RZ, RZ, 0, 0 ;  /* 0x00000000ff0e7431 */ /* 0x002fe400000001ff */
[----:B----4-:R-:W-:-:S04]  /*02c0*/  IMAD.MOV R17, RZ, RZ, -R15 ;  /* 0x000000ffff117224 */ /* 0x010fc800078e0a0f */
[----:B------:R-:W-:-:S04]  /*02d0*/  IMAD R17, R17, R6, RZ ;  /* 0x0000000611117224 */ /* 0x000fc800078e02ff */
[----:B--23--:R-:W-:-:S07]  /*02e0*/  IMAD.HI.U32 R4, R15, R17, R14 ;  /* 0x000000110f047227 */ /* 0x00cfce00078e000e */
.L_x_2:
[----:B-1----:R-:W-:-:S05]  /*02f0*/  IADD3 R15, PT, PT, R25, -0x1, RZ ;  /* 0xffffffff190f7810 */ /* 0x002fca0007ffe0ff */
[----:B------:R-:W-:-:S04]  /*0300*/  IMAD.HI.U32 R14, R4, R15, RZ ;  /* 0x0000000f040e7227 */ /* 0x000fc800078e00ff */
[----:B------:R-:W-:-:S04]  /*0310*/  IMAD.MOV R14, RZ, RZ, -R14 ;  /* 0x000000ffff0e7224 */ /* 0x000fc800078e0a0e */
[----:B------:R-:W-:-:S05]  /*0320*/  IMAD R15, R6, R14, R15 ;  /* 0x0000000e060f7224 */ /* 0x000fca00078e020f */
[----:B------:R-:W-:-:S13]  /*0330*/  ISETP.GE.U32.AND P2, PT, R15, R6, PT ;  /* 0x000000060f00720c */ /* 0x000fda0003f46070 */
[----:B------:R-:W-:-:S04]  /*0340*/  @P2 IADD3 R15, PT, PT, R15, -R6, RZ ;  /* 0x800000060f0f2210 */ /* 0x000fc80007ffe0ff */
[----:B------:R-:W-:-:S13]  /*0350*/  ISETP.GE.U32.AND P2, PT, R15, R6, PT ;  /* 0x000000060f00720c */ /* 0x000fda0003f46070 */
[----:B------:R-:W-:-:S05]  /*0360*/  @P2 IMAD.IADD R15, R15, 0x1, -R6 ;  /* 0x000000010f0f2824 */ /* 0x000fca00078e0a06 */
[----:B------:R-:W-:-:S05]  /*0370*/  SEL R15, R22, R15, !P1 ;  /* 0x0000000f160f7207 */ /* 0x000fca0004800000 */
[----:B------:R-:W-:Y:S02]  /*0380*/  IMAD R17, R3, R6, R15 ;  /* 0x0000000603117224 */ /* 0x000fe400078e020f */
[----:B------:R-:W-:-:S04]  /*0390*/  IMAD.WIDE.U32 R14, R23, 0x8, R8 ;  /* 0x00000008170e7825 */ /* 0x000fc800078e0008 */
[----:B------:R-:W-:Y:S02]  /*03a0*/  IMAD.WIDE.U32 R16, R17, 0x8, R8 ;  /* 0x0000000811107825 */ /* 0x000fe400078e0008 */
[----:B0-----:R-:W2:Y:S04]  /*03b0*/  LDG.E.64 R14, desc[UR6][R14.64] ;  /* 0x000000060e0e7981 */ /* 0x001ea8000c1e1b00 */
[----:B------:R-:W2:Y:S01]  /*03c0*/  LDG.E.64 R16, desc[UR6][R16.64] ;  /* 0x0000000610107981 */ /* 0x000ea2000c1e1b00 */
[----:B------:R-:W-:-:S04]  /*03d0*/  IMAD.HI.U32 R18, R4, R25, RZ ;  /* 0x0000001904127227 */ /* 0x000fc800078e00ff */
[----:B------:R-:W-:Y:S01]  /*03e0*/  VIADD R27, R23, 0x1 ;  /* 0x00000001171b7836 */ /* 0x000fe20000000000 */
[----:B------:R-:W-:Y:S01]  /*03f0*/  IADD3 R18, PT, PT, -R18, RZ, RZ ;  /* 0x000000ff12127210 */ /* 0x000fe20007ffe1ff */
[----:B------:R-:W-:-:S04]  /*0400*/  IMAD.WIDE.U32 R20, R13, 0x8, R10 ;  /* 0x000000080d147825 */ /* 0x000fc800078e000a */
[----:B------:R-:W-:-:S05]  /*0410*/  IMAD R19, R6, R18, R25 ;  /* 0x0000001206137224 */ /* 0x000fca00078e0219 */
[----:B------:R-:W-:-:S13]  /*0420*/  ISETP.GE.U32.AND P2, PT, R19, R6, PT ;  /* 0x000000061300720c */ /* 0x000fda0003f46070 */
[----:B------:R-:W-:-:S05]  /*0430*/  @P2 IMAD.IADD R19, R19, 0x1, -R6 ;  /* 0x0000000113132824 */ /* 0x000fca00078e0a06 */
[----:B------:R-:W-:-:S13]  /*0440*/  ISETP.GE.U32.AND P2, PT, R19, R6, PT ;  /* 0x000000061300720c */ /* 0x000fda0003f46070 */
[----:B------:R-:W-:-:S04]  /*0450*/  @P2 IADD3 R19, PT, PT, R19, -R6, RZ ;  /* 0x8000000613132210 */ /* 0x000fc80007ffe0ff */
[----:B------:R-:W-:-:S05]  /*0460*/  SEL R19, R22, R19, !P1 ;  /* 0x0000001316137207 */ /* 0x000fca0004800000 */
[----:B------:R-:W-:-:S04]  /*0470*/  IMAD R19, R3, R6, R19 ;  /* 0x0000000603137224 */ /* 0x000fc800078e0213 */
[--C-:B------:R-:W-:Y:S01]  /*0480*/  IMAD.WIDE.U32 R18, R19, 0x8, R8.reuse ;  /* 0x0000000813127825 */ /* 0x100fe200078e0008 */
[----:B--2---:R-:W-:Y:S02]  /*0490*/  LOP3.LUT R14, R14, R16, RZ, 0xc0, !PT ;  /* 0x000000100e0e7212 */ /* 0x004fe400078ec0ff */
[----:B------:R-:W-:Y:S01]  /*04a0*/  LOP3.LUT R15, R15, R17, RZ, 0xc0, !PT ;  /* 0x000000110f0f7212 */ /* 0x000fe200078ec0ff */
[----:B------:R-:W-:-:S04]  /*04b0*/  IMAD.WIDE.U32 R16, R27, 0x8, R8 ;  /* 0x000000081b107825 */ /* 0x000fc800078e0008 */
[----:B------:R0:W-:Y:S04]  /*04c0*/  STG.E.64 desc[UR6][R20.64], R14 ;  /* 0x0000000e14007986 */ /* 0x0001e8000c101b06 */
[----:B------:R-:W2:Y:S04]  /*04d0*/  LDG.E.64 R18, desc[UR6][R18.64] ;  /* 0x0000000612127981 */ /* 0x000ea8000c1e1b00 */
[----:B------:R-:W2:Y:S01]  /*04e0*/  LDG.E.64 R16, desc[UR6][R16.64] ;  /* 0x0000000610107981 */ /* 0x000ea2000c1e1b00 */
[----:B------:R-:W-:-:S05]  /*04f0*/  IADD3 R27, PT, PT, R25, 0x1, RZ ;  /* 0x00000001191b7810 */ /* 0x000fca0007ffe0ff */
[----:B------:R-:W-:Y:S01]  /*0500*/  IMAD.HI.U32 R26, R4, R27, RZ ;  /* 0x0000001b041a7227 */ /* 0x000fe200078e00ff */
[----:B0-----:R-:W-:-:S03]  /*0510*/  IADD3 R21, PT, PT, R13, 0x1, RZ ;  /* 0x000000010d157810 */ /* 0x001fc60007ffe0ff */
[----:B------:R-:W-:Y:S02]  /*0520*/  IMAD.MOV R26, RZ, RZ, -R26 ;  /* 0x000000ffff1a7224 */ /* 0x000fe400078e0a1a */
[----:B------:R-:W-:-:S04]  /*0530*/  IMAD.WIDE.U32 R20, R21, 0x8, R10 ;  /* 0x0000000815147825 */ /* 0x000fc800078e000a */
[----:B------:R-:W-:-:S05]  /*0540*/  IMAD R27, R6, R26, R27 ;  /* 0x0000001a061b7224 */ /* 0x000fca00078e021b */
[----:B------:R-:W-:-:S13]  /*0550*/  ISETP.GE.U32.AND P2, PT, R27, R6, PT ;  /* 0x000000061b00720c */ /* 0x000fda0003f46070 */
[----:B------:R-:W-:-:S04]  /*0560*/  @P2 IADD3 R27, PT, PT, R27, -R6, RZ ;  /* 0x800000061b1b2210 */ /* 0x000fc80007ffe0ff */
[----:B------:R-:W-:-:S13]  /*0570*/  ISETP.GE.U32.AND P2, PT, R27, R6, PT ;  /* 0x000000061b00720c */ /* 0x000fda0003f46070 */
[----:B------:R-:W-:-:S05]  /*0580*/  @P2 IMAD.IADD R27, R27, 0x1, -R6 ;  /* 0x000000011b1b2824 */ /* 0x000fca00078e0a06 */
[----:B------:R-:W-:Y:S01]  /*0590*/  SEL R14, R22, R27, !P1 ;  /* 0x0000001b160e7207 */ /* 0x000fe20004800000 */
[----:B------:R-:W-:-:S04]  /*05a0*/  VIADD R27, R23, 0x2 ;  /* 0x00000002171b7836 */ /* 0x000fc80000000000 */
[----:B------:R-:W-:Y:S01]  /*05b0*/  IMAD R29, R3, R6, R14 ;  /* 0x00000006031d7224 */ /* 0x000fe200078e020e */
[----:B--2---:R-:W-:Y:S02]  /*05c0*/  LOP3.LUT R14, R16, R18, RZ, 0xc0, !PT ;  /* 0x00000012100e7212 */ /* 0x004fe400078ec0ff */
[----:B------:R-:W-:Y:S01]  /*05d0*/  LOP3.LUT R15, R17, R19, RZ, 0xc0, !PT ;  /* 0x00000013110f7212 */ /* 0x000fe200078ec0ff */
[----:B------:R-:W-:-:S04]  /*05e0*/  IMAD.WIDE.U32 R18, R29, 0x8, R8 ;  /* 0x000000081d127825 */ /* 0x000fc800078e0008 */
[----:B------:R-:W-:Y:S01]  /*05f0*/  IMAD.WIDE.U32 R16, R27, 0x8, R8 ;  /* 0x000000081b107825 */ /* 0x000fe200078e0008 */
[----:B------:R0:W-:Y:S04]  /*0600*/  STG.E.64 desc[UR6][R20.64], R14 ;  /* 0x0000000e14007986 */ /* 0x0001e8000c101b06 */
[----:B------:R-:W2:Y:S04]  /*0610*/  LDG.E.64 R18, desc[UR6][R18.64] ;  /* 0x0000000612127981 */ /* 0x000ea8000c1e1b00 */
[----:B------:R-:W2:Y:S01]  /*0620*/  LDG.E.64 R16, desc[UR6][R16.64] ;  /* 0x0000000610107981 */ /* 0x000ea2000c1e1b00 */
[----:B------:R-:W-:-:S05]  /*0630*/  IADD3 R27, PT, PT, R25, 0x2, RZ ;  /* 0x00000002191b7810 */ /* 0x000fca0007ffe0ff */
[----:B------:R-:W-:-:S04]  /*0640*/  IMAD.HI.U32 R26, R4, R27, RZ ;  /* 0x0000001b041a7227 */ /* 0x000fc800078e00ff */
[----:B------:R-:W-:Y:S02]  /*0650*/  IMAD.MOV R26, RZ, RZ, -R26 ;  /* 0x000000ffff1a7224 */ /* 0x000fe400078e0a1a */
[----:B0-----:R-:W-:Y:S02]  /*0660*/  VIADD R21, R23, 0x3 ;  /* 0x0000000317157836 */ /* 0x001fe40000000000 */
[----:B------:R-:W-:Y:S02]  /*0670*/  IMAD R27, R6, R26, R27 ;  /* 0x0000001a061b7224 */ /* 0x000fe400078e021b */
[----:B------:R-:W-:-:S03]  /*0680*/  IMAD.WIDE.U32 R20, R21, 0x8, R8 ;  /* 0x0000000815147825 */ /* 0x000fc600078e0008 */
[----:B------:R-:W-:-:S13]  /*0690*/  ISETP.GE.U32.AND P2, PT, R27, R6, PT ;  /* 0x000000061b00720c */ /* 0x000fda0003f46070 */
[----:B------:R-:W-:-:S04]  /*06a0*/  @P2 IADD3 R27, PT, PT, R27, -R6, RZ ;  /* 0x800000061b1b2210 */ /* 0x000fc80007ffe0ff */
[----:B------:R-:W-:-:S13]  /*06b0*/  ISETP.GE.U32.AND P2, PT, R27, R6, PT ;  /* 0x000000061b00720c */ /* 0x000fda0003f46070 */
[----:B------:R-:W-:-:S05]  /*06c0*/  @P2 IMAD.IADD R27, R27, 0x1, -R6 ;  /* 0x000000011b1b2824 */ /* 0x000fca00078e0a06 */
[----:B------:R-:W-:Y:S02]  /*06d0*/  SEL R14, R22, R27, !P1 ;  /* 0x0000001b160e7207 */ /* 0x000fe40004800000 */
[----:B------:R-:W-:-:S03]  /*06e0*/  IADD3 R27, PT, PT, R13, 0x2, RZ ;  /* 0x000000020d1b7810 */ /* 0x000fc60007ffe0ff */
        /* <DEDUP_REMOVED lines=9> */
[----:B------:R-:W-:-:S04]  /*0780*/  IMAD.WIDE.U32 R28, R29, 0x8, R10 ;  /* 0x000000081d1c7825 */ /* 0x000fc800078e000a */
[----:B------:R-:W-:-:S05]  /*0790*/  VIADD R24, R24, 0x4 ;  /* 0x0000000418187836 */ /* 0x000fca0000000000 */
[----:B------:R-:W-:Y:S01]  /*07a0*/  ISETP.NE.AND P2, PT, R24, RZ, PT ;  /* 0x000000ff1800720c */ /* 0x000fe20003f45270 */
[----:B------:R-:W-:Y:S01]  /*07b0*/  VIADD R23, R23, 0x4 ;  /* 0x0000000417177836 */ /* 0x000fe20000000000 */
[----:B------:R-:W-:Y:S02]  /*07c0*/  IADD3 R13, PT, PT, R13, 0x4, RZ ;  /* 0x000000040d0d7810 */ /* 0x000fe40007ffe0ff */
[----:B------:R-:W-:Y:S02]  /*07d0*/  IADD3 R25, PT, PT, R25, 0x4, RZ ;  /* 0x0000000419197810 */ /* 0x000fe40007ffe0ff */
[----:B--2---:R-:W-:Y:S02]  /*07e0*/  LOP3.LUT R26, R20, R18, RZ, 0xc0, !PT ;  /* 0x00000012141a7212 */ /* 0x004fe400078ec0ff */
[----:B------:R-:W-:-:S05]  /*07f0*/  LOP3.LUT R27, R21, R19, RZ, 0xc0, !PT ;  /* 0x00000013151b7212 */ /* 0x000fca00078ec0ff */
[----:B------:R1:W-:Y:S01]  /*0800*/  STG.E.64 desc[UR6][R28.64], R26 ;  /* 0x0000001a1c007986 */ /* 0x0003e2000c101b06 */
[----:B------:R-:W-:Y:S05]  /*0810*/  @P2 BRA `(.L_x_2) ;  /* 0xfffffff800b42947 */ /* 0x000fea000383ffff */
.L_x_1:
[----:B0-----:R-:W-:Y:S05]  /*0820*/  BSYNC.RECONVERGENT B0 ;  /* 0x0000000000007941 */ /* 0x001fea0003800200 */
.L_x_0:
[----:B------:R-:W-:Y:S05]  /*0830*/  @!P0 EXIT ;  /* 0x000000000000894d */ /* 0x000fea0003800000 */
[----:B------:R-:W0:Y:S01]  /*0840*/  I2F.U32.RP R4, R6 ;  /* 0x0000000600047306 */ /* 0x000e220000209000 */
[----:B------:R-:W2:Y:S01]  /*0850*/  LDC.64 R8, c[0x0][0x380] ;  /* 0x0000e000ff087b82 */ /* 0x000ea20000000a00 */
[----:B------:R-:W-:Y:S01]  /*0860*/  IADD3 R5, PT, PT, R12, UR4, R5 ;  /* 0x000000040c057c10 */ /* 0x000fe2000fffe005 */
[----:B------:R-:W-:Y:S01]  /*0870*/  IMAD.MOV.U32 R12, RZ, RZ, RZ ;  /* 0x000000ffff0c7224 */ /* 0x000fe200078e00ff */
[----:B------:R-:W-:-:S03]  /*0880*/  ISETP.NE.U32.AND P0, PT, R6, RZ, PT ;  /* 0x000000ff0600720c */ /* 0x000fc60003f05070 */
[-C--:B-1----:R-:W-:Y:S01]  /*0890*/  IMAD R14, R5, R6.reuse, R6 ;  /* 0x00000006050e7224 */ /* 0x082fe200078e0206 */
[----:B------:R-:W-:Y:S01]  /*08a0*/  IADD3 R5, PT, PT, R2, R7, RZ ;  /* 0x0000000702057210 */ /* 0x000fe20007ffe0ff */
[----:B------:R-:W1:Y:S01]  /*08b0*/  LDC.64 R10, c[0x0][0x388] ;  /* 0x0000e200ff0a7b82 */ /* 0x000e620000000a00 */
[----:B------:R-:W-:Y:S01]  /*08c0*/  IMAD.MOV R2, RZ, RZ, -R0 ;  /* 0x000000ffff027224 */ /* 0x000fe200078e0a00 */
[----:B------:R-:W-:Y:S02]  /*08d0*/  LOP3.LUT R0, RZ, R6, RZ, 0x33, !PT ;  /* 0x00000006ff007212 */ /* 0x000fe400078e33ff */
[----:B------:R-:W-:Y:S01]  /*08e0*/  IADD3 R21, PT, PT, R7, R14, RZ ;  /* 0x0000000e07157210 */ /* 0x000fe20007ffe0ff */
[----:B0-----:R-:W0:Y:S02]  /*08f0*/  MUFU.RCP R4, R4 ;  /* 0x0000000400047308 */ /* 0x001e240000001000 */
[----:B0-----:R-:W-:-:S06]  /*0900*/  VIADD R13, R4, 0xffffffe ;  /* 0x0ffffffe040d7836 */ /* 0x001fcc0000000000 */
[----:B------:R-:W0:Y:S02]  /*0910*/  F2I.FTZ.U32.TRUNC.NTZ R13, R13 ;  /* 0x0000000d000d7305 */ /* 0x000e24000021f000 */
[----:B0-----:R-:W-:-:S05]  /*0920*/  IADD3 R15, PT, PT, RZ, -R13, RZ ;  /* 0x8000000dff0f7210 */ /* 0x001fca0007ffe0ff */
[----:B------:R-:W-:-:S04]  /*0930*/  IMAD R15, R15, R6, RZ ;  /* 0x000000060f0f7224 */ /* 0x000fc800078e02ff */
[----:B-12---:R-:W-:-:S07]  /*0940*/  IMAD.HI.U32 R4, R13, R15, R12 ;  /* 0x0000000f0d047227 */ /* 0x006fce00078e000c */
.L_x_3:
[----:B------:R-:W-:-:S04]  /*0950*/  IMAD.HI.U32 R12, R4, R7, RZ ;  /* 0x00000007040c7227 */ /* 0x000fc800078e00ff */
[----:B------:R-:W-:Y:S02]  /*0960*/  IMAD.MOV R12, RZ, RZ, -R12 ;  /* 0x000000ffff0c7224 */ /* 0x000fe400078e0a0c */
[----:B------:R-:W-:-:S04]  /*0970*/  IMAD.WIDE.U32 R14, R21, 0x8, R10 ;  /* 0x00000008150e7825 */ /* 0x000fc800078e000a */
[----:B------:R-:W-:Y:S02]  /*0980*/  IMAD R13, R6, R12, R7 ;  /* 0x0000000c060d7224 */ /* 0x000fe400078e0207 */
[----:B------:R-:W2:Y:S03]  /*0990*/  LDG.E.64 R14, desc[UR6][R14.64] ;  /* 0x000000060e0e7981 */ /* 0x000ea6000c1e1b00 */
[----:B------:R-:W-:-:S13]  /*09a0*/  ISETP.GE.U32.AND P1, PT, R13, R6, PT ;  /* 0x000000060d00720c */ /* 0x000fda0003f26070 */
[----:B------:R-:W-:-:S04]  /*09b0*/  @P1 IADD3 R13, PT, PT, R13, -R6, RZ ;  /* 0x800000060d0d1210 */ /* 0x000fc80007ffe0ff */
[----:B------:R-:W-:-:S13]  /*09c0*/  ISETP.GE.U32.AND P1, PT, R13, R6, PT ;  /* 0x000000060d00720c */ /* 0x000fda0003f26070 */
[----:B------:R-:W-:-:S05]  /*09d0*/  @P1 IMAD.IADD R13, R13, 0x1, -R6 ;  /* 0x000000010d0d1824 */ /* 0x000fca00078e0a06 */
[----:B------:R-:W-:-:S05]  /*09e0*/  SEL R13, R0, R13, !P0 ;  /* 0x0000000d000d7207 */ /* 0x000fca0004000000 */
[----:B------:R-:W-:-:S04]  /*09f0*/  IMAD R13, R3, R6, R13 ;  /* 0x00000006030d7224 */ /* 0x000fc800078e020d */
[----:B------:R-:W-:-:S06]  /*0a00*/  IMAD.WIDE.U32 R12, R13, 0x8, R10 ;  /* 0x000000080d0c7825 */ /* 0x000fcc00078e000a */
[----:B------:R-:W2:Y:S01]  /*0a10*/  LDG.E.64 R12, desc[UR6][R12.64] ;  /* 0x000000060c0c7981 */ /* 0x000ea2000c1e1b00 */
[----:B0-----:R-:W-:Y:S01]  /*0a20*/  IMAD.WIDE.U32 R16, R5, 0x8, R8 ;  /* 0x0000000805107825 */ /* 0x001fe200078e0008 */
[----:B------:R-:W-:-:S04]  /*0a30*/  IADD3 R2, PT, PT, R2, 0x1, RZ ;  /* 0x0000000102027810 */ /* 0x000fc80007ffe0ff */
        /* <DEDUP_REMOVED lines=8> */
[----:B------:R-:W-:Y:S05]  /*0ac0*/  EXIT ;  /* 0x000000000000794d */ /* 0x000fea0003800000 */
.L_x_4:
[----:B------:R-:W-:-:S00]  /*0ad0*/  BRA `(.L_x_4) ;  /* 0xfffffffc00fc7947 */ /* 0x000fc0000383ffff */
[----:B------:R-:W-:-:S00]  /*0ae0*/  NOP ;  /* 0x0000000000007918 */ /* 0x000fc00000000000 */
        /* <DEDUP_REMOVED lines=9> */
.L_x_5:


//--------------------- .nv.shared.reserved.0     --------------------------
	.section	.nv.shared.reserved.0,"aw",@nobits
	.weak		__nv_reservedSMEM_offset_0_alias
	.size		__nv_reservedSMEM_offset_0_alias, 0, 64
	.other		__nv_reservedSMEM_offset_0_alias,@"STO_CUDA_RESERVED_SHARED STV_DEFAULT"
__nv_reservedSMEM_offset_0_alias:
	.zero		0
	.zero		64


//--------------------- .nv.constant0.intersect_kernel --------------------------
	.section	.nv.constant0.intersect_kernel,"a",@progbits
	.sectionflags	@""
	.align	4
.nv.constant0.intersect_kernel:
	.zero		928


//--------------------- SYMBOLS --------------------------

	.type		.nv.reservedSmem.offset0,@object
	.size		.nv.reservedSmem.offset0,0x4
